	.headerflags	@"EF_CUDA_TEXMODE_UNIFIED EF_CUDA_64BIT_ADDRESS EF_CUDA_ACCELERATORS EF_CUDA_SM90 EF_CUDA_VIRTUAL_SM(EF_CUDA_SM90)"
	.elftype	@"ET_EXEC"


//--------------------- .nv.info                  --------------------------
	.section	.nv.info,"",@"SHT_CUDA_INFO"
	.align	4


	//----- nvinfo : EIATTR_REGCOUNT
	.align		4
        /*0000*/ 	.byte	0x04, 0x2f
        /*0002*/ 	.short	(.L_3 - .L_2)
	.align		4
.L_2:
        /*0004*/ 	.word	index@(triton_poi_fused__native_batch_norm_legit_no_training_add_relu_threshold_backward_21)
        /*0008*/ 	.word	0x00000012


	//----- nvinfo : EIATTR_MIN_STACK_SIZE
	.align		4
.L_3:
        /*000c*/ 	.byte	0x04, 0x12
        /*000e*/ 	.short	(.L_5 - .L_4)
	.align		4
.L_4:
        /*0010*/ 	.word	index@(triton_poi_fused__native_batch_norm_legit_no_training_add_relu_threshold_backward_21)
        /*0014*/ 	.word	0x00000000


	//----- nvinfo : EIATTR_FRAME_SIZE
	.align		4
.L_5:
        /*0018*/ 	.byte	0x04, 0x11
        /*001a*/ 	.short	(.L_7 - .L_6)
	.align		4
.L_6:
        /*001c*/ 	.word	index@(triton_poi_fused__native_batch_norm_legit_no_training_add_relu_threshold_backward_21)
        /*0020*/ 	.word	0x00000000


	//----- nvinfo : EIATTR_MIN_STACK_SIZE
	.align		4
.L_7:
        /*0024*/ 	.byte	0x04, 0x12
        /*0026*/ 	.short	(.L_9 - .L_8)
	.align		4
.L_8:
        /*0028*/ 	.word	index@(triton_poi_fused__native_batch_norm_legit_no_training_add_relu_threshold_backward_21)
        /*002c*/ 	.word	0x00000000
.L_9:


//--------------------- .nv.info.triton_poi_fused__native_batch_norm_legit_no_training_add_relu_threshold_backward_21 --------------------------
	.section	.nv.info.triton_poi_fused__native_batch_norm_legit_no_training_add_relu_threshold_backward_21,"",@"SHT_CUDA_INFO"
	.sectionflags	@""
	.align	4


	//----- nvinfo : EIATTR_CUDA_API_VERSION
	.align		4
        /*0000*/ 	.byte	0x04, 0x37
        /*0002*/ 	.short	(.L_11 - .L_10)
.L_10:
        /*0004*/ 	.word	0x0000007c


	//----- nvinfo : EIATTR_KPARAM_INFO
	.align		4
.L_11:
        /*0008*/ 	.byte	0x04, 0x17
        /*000a*/ 	.short	(.L_13 - .L_12)
.L_12:
        /*000c*/ 	.word	0x00000000
        /*0010*/ 	.short	0x0008
        /*0012*/ 	.short	0x0040
        /*0014*/ 	.byte	0x00, 0xf0, 0x11, 0x00


	//----- nvinfo : EIATTR_KPARAM_INFO
	.align		4
.L_13:
        /*0018*/ 	.byte	0x04, 0x17
        /*001a*/ 	.short	(.L_15 - .L_14)
.L_14:
        /*001c*/ 	.word	0x00000000
        /*0020*/ 	.short	0x0007
        /*0022*/ 	.short	0x0038
        /*0024*/ 	.byte	0x00, 0xf4, 0x21, 0x00


	//----- nvinfo : EIATTR_KPARAM_INFO
	.align		4
.L_15:
        /*0028*/ 	.byte	0x04, 0x17
        /*002a*/ 	.short	(.L_17 - .L_16)
.L_16:
        /*002c*/ 	.word	0x00000000
        /*0030*/ 	.short	0x0006
        /*0032*/ 	.short	0x0030
        /*0034*/ 	.byte	0x00, 0xf4, 0x21, 0x00


	//----- nvinfo : EIATTR_KPARAM_INFO
	.align		4
.L_17:
        /*0038*/ 	.byte	0x04, 0x17
        /*003a*/ 	.short	(.L_19 - .L_18)
.L_18:
        /*003c*/ 	.word	0x00000000
        /*0040*/ 	.short	0x0005
        /*0042*/ 	.short	0x0028
        /*0044*/ 	.byte	0x00, 0xf4, 0x21, 0x00


	//----- nvinfo : EIATTR_KPARAM_INFO
	.align		4
.L_19:
        /*0048*/ 	.byte	0x04, 0x17
        /*004a*/ 	.short	(.L_21 - .L_20)
.L_20:
        /*004c*/ 	.word	0x00000000
        /*0050*/ 	.short	0x0004
        /*0052*/ 	.short	0x0020
        /*0054*/ 	.byte	0x00, 0xf4, 0x21, 0x00


	//----- nvinfo : EIATTR_KPARAM_INFO
	.align		4
.L_21:
        /*0058*/ 	.byte	0x04, 0x17
        /*005a*/ 	.short	(.L_23 - .L_22)
.L_22:
        /*005c*/ 	.word	0x00000000
        /*0060*/ 	.short	0x0003
        /*0062*/ 	.short	0x0018
        /*0064*/ 	.byte	0x00, 0xf4, 0x21, 0x00


	//----- nvinfo : EIATTR_KPARAM_INFO
	.align		4
.L_23:
        /*0068*/ 	.byte	0x04, 0x17
        /*006a*/ 	.short	(.L_25 - .L_24)
.L_24:
        /*006c*/ 	.word	0x00000000
        /*0070*/ 	.short	0x0002
        /*0072*/ 	.short	0x0010
        /*0074*/ 	.byte	0x00, 0xf4, 0x21, 0x00


	//----- nvinfo : EIATTR_KPARAM_INFO
	.align		4
.L_25:
        /*0078*/ 	.byte	0x04, 0x17
        /*007a*/ 	.short	(.L_27 - .L_26)
.L_26:
        /*007c*/ 	.word	0x00000000
        /*0080*/ 	.short	0x0001
        /*0082*/ 	.short	0x0008
        /*0084*/ 	.byte	0x00, 0xf4, 0x21, 0x00


	//----- nvinfo : EIATTR_KPARAM_INFO
	.align		4
.L_27:
        /*0088*/ 	.byte	0x04, 0x17
        /*008a*/ 	.short	(.L_29 - .L_28)
.L_28:
        /*008c*/ 	.word	0x00000000
        /*0090*/ 	.short	0x0000
        /*0092*/ 	.short	0x0000
        /*0094*/ 	.byte	0x00, 0xf4, 0x21, 0x00


	//----- nvinfo : EIATTR_SPARSE_MMA_MASK
	.align		4
.L_29:
        /*0098*/ 	.byte	0x03, 0x50
        /*009a*/ 	.short	0x0000


	//----- nvinfo : EIATTR_MAXREG_COUNT
	.align		4
        /*009c*/ 	.byte	0x03, 0x1b
        /*009e*/ 	.short	0x00ff


	//----- nvinfo : EIATTR_EXIT_INSTR_OFFSETS
	.align		4
        /*00a0*/ 	.byte	0x04, 0x1c
        /*00a2*/ 	.short	(.L_31 - .L_30)


	//   ....[0]....
.L_30:
        /*00a4*/ 	.word	0x000004b0


	//----- nvinfo : EIATTR_REQNTID
	.align		4
.L_31:
        /*00a8*/ 	.byte	0x04, 0x10
        /*00aa*/ 	.short	(.L_33 - .L_32)
.L_32:
        /*00ac*/ 	.word	0x00000100
        /*00b0*/ 	.word	0x00000001
        /*00b4*/ 	.word	0x00000001


	//----- nvinfo : EIATTR_CBANK_PARAM_SIZE
	.align		4
.L_33:
        /*00b8*/ 	.byte	0x03, 0x19
        /*00ba*/ 	.short	0x0044


	//----- nvinfo : EIATTR_PARAM_CBANK
	.align		4
        /*00bc*/ 	.byte	0x04, 0x0a
        /*00be*/ 	.short	(.L_35 - .L_34)
	.align		4
.L_34:
        /*00c0*/ 	.word	index@(.nv.constant0.triton_poi_fused__native_batch_norm_legit_no_training_add_relu_threshold_backward_21)
        /*00c4*/ 	.short	0x0210
        /*00c6*/ 	.short	0x0044


	//----- nvinfo : EIATTR_SW_WAR
	.align		4
.L_35:
        /*00c8*/ 	.byte	0x04, 0x36
        /*00ca*/ 	.short	(.L_37 - .L_36)
.L_36:
        /*00cc*/ 	.word	0x00000008
.L_37:


//--------------------- .nv.callgraph             --------------------------
	.section	.nv.callgraph,"",@"SHT_CUDA_CALLGRAPH"
	.align	4
	.sectionentsize	8
	.align		4
        /*0000*/ 	.word	0x00000000
	.align		4
        /*0004*/ 	.word	0xffffffff
	.align		4
        /*0008*/ 	.word	0x00000000
	.align		4
        /*000c*/ 	.word	0xfffffffe
	.align		4
        /*0010*/ 	.word	0x00000000
	.align		4
        /*0014*/ 	.word	0xfffffffd
	.align		4
        /*0018*/ 	.word	0x00000000
	.align		4
        /*001c*/ 	.word	0xfffffffc


//--------------------- .nv.constant4             --------------------------
	.section	.nv.constant4,"a",@progbits
	.align	8
	.align		8
.nv.constant4:
        /*0000*/ 	.dword	_$_str
	.align		8
        /*0008*/ 	.dword	_$_str_$_2


//--------------------- .text.triton_poi_fused__native_batch_norm_legit_no_training_add_relu_threshold_backward_21 --------------------------
	.section	.text.triton_poi_fused__native_batch_norm_legit_no_training_add_relu_threshold_backward_21,"ax",@progbits
	.align	128
        .global         triton_poi_fused__native_batch_norm_legit_no_training_add_relu_threshold_backward_21
        .type           triton_poi_fused__native_batch_norm_legit_no_training_add_relu_threshold_backward_21,@function
        .size           triton_poi_fused__native_batch_norm_legit_no_training_add_relu_threshold_backward_21,(.L_x_1 - triton_poi_fused__native_batch_norm_legit_no_training_add_relu_threshold_backward_21)
        .other          triton_poi_fused__native_batch_norm_legit_no_training_add_relu_threshold_backward_21,@"STO_CUDA_ENTRY STV_DEFAULT"
triton_poi_fused__native_batch_norm_legit_no_training_add_relu_threshold_backward_21:
.text.triton_poi_fused__native_batch_norm_legit_no_training_add_relu_threshold_backward_21:
[----:B------:R-:W-:Y:S01]  /*0000*/  LDC R1, c[0x0][0x28] ;  /* 0x00000a00ff017b82 */ /* 0x000fe20000000800 */
[----:B------:R-:W1:Y:S07]  /*0010*/  S2R R0, SR_TID.X ;  /* 0x0000000000007919 */ /* 0x000e6e0000002100 */
[----:B------:R-:W2:Y:S01]  /*0020*/  LDC.64 R2, c[0x0][0x220] ;  /* 0x00008800ff027b82 */ /* 0x000ea20000000a00 */
[----:B------:R-:W-:Y:S01]  /*0030*/  ULDC.64 UR4, c[0x0][0x208] ;  /* 0x0000820000047ab9 */ /* 0x000fe20000000a00 */
[----:B------:R-:W-:Y:S01]  /*0040*/  ULDC.64 UR6, c[0x0][0x248] ;  /* 0x0000920000067ab9 */ /* 0x000fe20000000a00 */
[----:B------:R-:W3:Y:S05]  /*0050*/  S2R R7, SR_CTAID.X ;  /* 0x0000000000077919 */ /* 0x000eea0000002500 */
[----:B------:R-:W4:Y:S08]  /*0060*/  LDC.64 R8, c[0x0][0x228] ;  /* 0x00008a00ff087b82 */ /* 0x000f300000000a00 */
[----:B------:R-:W5:Y:S08]  /*0070*/  LDC.64 R10, c[0x0][0x230] ;  /* 0x00008c00ff0a7b82 */ /* 0x000f700000000a00 */
[----:B------:R-:W4:Y:S01]  /*0080*/  LDC.64 R12, c[0x0][0x238] ;  /* 0x00008e00ff0c7b82 */ /* 0x000f220000000a00 */
[----:B-1----:R-:W-:-:S02]  /*0090*/  SHF.L.U32 R0, R0, 0x1, RZ ;  /* 0x0000000100007819 */ /* 0x002fc400000006ff */
[----:B---3--:R-:W-:Y:S02]  /*00a0*/  SHF.R.S32.HI R5, RZ, 0x16, R7 ;  /* 0x00000016ff057819 */ /* 0x008fe40000011407 */
[----:B------:R-:W-:Y:S02]  /*00b0*/  LOP3.LUT R0, R0, 0x1fe, RZ, 0xc0, !PT ;  /* 0x000001fe00007812 */ /* 0x000fe400078ec0ff */
[----:B------:R-:W-:Y:S02]  /*00c0*/  SGXT R5, R5, 0x1 ;  /* 0x000000010505781a */ /* 0x000fe40000000200 */
[----:B------:R-:W-:Y:S02]  /*00d0*/  LEA R0, R7, R0, 0x9 ;  /* 0x0000000007007211 */ /* 0x000fe400078e48ff */
[----:B------:R-:W1:Y:S02]  /*00e0*/  LDC.64 R6, c[0x0][0x218] ;  /* 0x00008600ff067b82 */ /* 0x000e640000000a00 */
[----:B------:R-:W-:-:S04]  /*00f0*/  LEA.HI R5, R5, R0, RZ, 0xb ;  /* 0x0000000005057211 */ /* 0x000fc800078f58ff */
[----:B------:R-:W-:-:S04]  /*0100*/  LOP3.LUT R5, R5, 0xfffff800, RZ, 0xc0, !PT ;  /* 0xfffff80005057812 */ /* 0x000fc800078ec0ff */
[----:B------:R-:W-:Y:S02]  /*0110*/  IADD3 R15, R0, -R5, RZ ;  /* 0x80000005000f7210 */ /* 0x000fe40007ffe0ff */
[----:B------:R-:W3:Y:S03]  /*0120*/  LDC.64 R4, c[0x0][0x210] ;  /* 0x00008400ff047b82 */ /* 0x000ee60000000a00 */
[----:B--2---:R-:W-:-:S06]  /*0130*/  IMAD.WIDE R2, R15, 0x4, R2 ;  /* 0x000000040f027825 */ /* 0x004fcc00078e0202 */
[----:B------:R-:W2:Y:S01]  /*0140*/  LDG.E.EL.64 R2, desc[UR4][R2.64] ;  /* 0x0000000402027981 */ /* 0x000ea2000c2e1b00 */
[----:B-1----:R-:W-:-:S04]  /*0150*/  IMAD.WIDE R6, R15, 0x4, R6 ;  /* 0x000000040f067825 */ /* 0x002fc800078e0206 */
[C---:B----4-:R-:W-:Y:S02]  /*0160*/  IMAD.WIDE R8, R15.reuse, 0x4, R8 ;  /* 0x000000040f087825 */ /* 0x050fe400078e0208 */
[----:B------:R-:W4:Y:S02]  /*0170*/  LDG.E.EL.64 R6, desc[UR4][R6.64] ;  /* 0x0000000406067981 */ /* 0x000f24000c2e1b00 */
[----:B-----5:R-:W-:Y:S02]  /*0180*/  IMAD.WIDE R10, R15, 0x4, R10 ;  /* 0x000000040f0a7825 */ /* 0x020fe400078e020a */
[----:B------:R-:W5:Y:S02]  /*0190*/  LDG.E.EL.64 R8, desc[UR4][R8.64] ;  /* 0x0000000408087981 */ /* 0x000f64000c2e1b00 */
[C---:B---3--:R-:W-:Y:S02]  /*01a0*/  IMAD.WIDE R4, R0.reuse, 0x4, R4 ;  /* 0x0000000400047825 */ /* 0x048fe400078e0204 */
[----:B------:R-:W5:Y:S04]  /*01b0*/  LDG.E.EL.64 R10, desc[UR4][R10.64] ;  /* 0x000000040a0a7981 */ /* 0x000f68000c2e1b00 */
[----:B------:R-:W4:Y:S01]  /*01c0*/  LDG.E.64 R4, desc[UR4][R4.64] ;  /* 0x0000000404047981 */ /* 0x000f22000c1e1b00 */
[----:B0-----:R-:W-:-:S06]  /*01d0*/  IMAD.WIDE R12, R0, 0x4, R12 ;  /* 0x00000004000c7825 */ /* 0x001fcc00078e020c */
[----:B------:R-:W3:Y:S01]  /*01e0*/  LDG.E.64 R12, desc[UR4][R12.64] ;  /* 0x000000040c0c7981 */ /* 0x000ee2000c1e1b00 */
[----:B--2---:R-:W-:Y:S01]  /*01f0*/  FADD R2, R2, 9.9999997473787516356e-06 ;  /* 0x3727c5ac02027421 */ /* 0x004fe20000000000 */
[----:B------:R-:W-:-:S03]  /*0200*/  FADD R3, R3, 9.9999997473787516356e-06 ;  /* 0x3727c5ac03037421 */ /* 0x000fc60000000000 */
[----:B------:R-:W0:Y:S08]  /*0210*/  MUFU.SQRT R14, R2 ;  /* 0x00000002000e7308 */ /* 0x000e300000002000 */
[----:B------:R-:W1:Y:S01]  /*0220*/  MUFU.SQRT R15, R3 ;  /* 0x00000003000f7308 */ /* 0x000e620000002000 */
[C---:B0-----:R-:W-:Y:S02]  /*0230*/  FSETP.GT.AND P0, PT, R14.reuse, 8.50705917302346158658e+37, PT ;  /* 0x7e8000000e00780b */ /* 0x041fe40003f04000 */
[----:B------:R-:W-:-:S02]  /*0240*/  FSETP.GEU.AND P2, PT, R14, 1.175494350822287508e-38, PT ;  /* 0x008000000e00780b */ /* 0x000fc40003f4e000 */
[C---:B-1----:R-:W-:Y:S02]  /*0250*/  FSETP.GT.AND P1, PT, R15.reuse, 8.50705917302346158658e+37, PT ;  /* 0x7e8000000f00780b */ /* 0x042fe40003f24000 */
[----:B------:R-:W-:-:S07]  /*0260*/  FSETP.GEU.AND P3, PT, R15, 1.175494350822287508e-38, PT ;  /* 0x008000000f00780b */ /* 0x000fce0003f6e000 */
[----:B------:R-:W-:Y:S01]  /*0270*/  @P0 FMUL R14, R14, 0.25 ;  /* 0x3e8000000e0e0820 */ /* 0x000fe20000400000 */
[----:B------:R-:W-:-:S03]  /*0280*/  HFMA2.MMA R2, -RZ, RZ, 1.625, 0 ;  /* 0x3e800000ff027435 */ /* 0x000fc600000001ff */
[----:B------:R-:W-:Y:S01]  /*0290*/  @!P2 FMUL R14, R14, 16777216 ;  /* 0x4b8000000e0ea820 */ /* 0x000fe20000400000 */
[----:B------:R-:W-:-:S04]  /*02a0*/  @P1 FMUL R15, R15, 0.25 ;  /* 0x3e8000000f0f1820 */ /* 0x000fc80000400000 */
[----:B------:R-:W-:Y:S01]  /*02b0*/  @!P3 FMUL R15, R15, 16777216 ;  /* 0x4b8000000f0fb820 */ /* 0x000fe20000400000 */
[----:B------:R-:W0:Y:S01]  /*02c0*/  MUFU.RCP R14, R14 ;  /* 0x0000000e000e7308 */ /* 0x000e220000001000 */
[----:B------:R-:W-:-:S07]  /*02d0*/  FSEL R3, R2, 1, P0 ;  /* 0x3f80000002037808 */ /* 0x000fce0000000000 */
[----:B------:R-:W1:Y:S01]  /*02e0*/  MUFU.RCP R15, R15 ;  /* 0x0000000f000f7308 */ /* 0x000e620000001000 */
[----:B------:R-:W-:Y:S01]  /*02f0*/  FSEL R2, R2, 1, P1 ;  /* 0x3f80000002027808 */ /* 0x000fe20000800000 */
[----:B------:R-:W-:Y:S01]  /*0300*/  @!P2 FMUL R3, R3, 16777216 ;  /* 0x4b8000000303a820 */ /* 0x000fe20000400000 */
[----:B----4-:R-:W-:-:S03]  /*0310*/  FADD R4, R4, -R6 ;  /* 0x8000000604047221 */ /* 0x010fc60000000000 */
[----:B------:R-:W-:Y:S01]  /*0320*/  @!P3 FMUL R2, R2, 16777216 ;  /* 0x4b8000000202b820 */ /* 0x000fe20000400000 */
[----:B0-----:R-:W-:Y:S01]  /*0330*/  FMUL R3, R14, R3 ;  /* 0x000000030e037220 */ /* 0x001fe20000400000 */
[----:B------:R-:W-:-:S03]  /*0340*/  FADD R5, R5, -R7 ;  /* 0x8000000705057221 */ /* 0x000fc60000000000 */
[----:B------:R-:W-:Y:S01]  /*0350*/  FMUL R7, R3, R4 ;  /* 0x0000000403077220 */ /* 0x000fe20000400000 */
[----:B-1----:R-:W-:-:S03]  /*0360*/  FMUL R2, R15, R2 ;  /* 0x000000020f027220 */ /* 0x002fc60000400000 */
[----:B-----5:R-:W-:Y:S01]  /*0370*/  FFMA R7, R8, R7, R10 ;  /* 0x0000000708077223 */ /* 0x020fe2000000000a */
[----:B------:R-:W-:Y:S02]  /*0380*/  FMUL R4, R2, R5 ;  /* 0x0000000502047220 */ /* 0x000fe40000400000 */
[----:B------:R-:W0:Y:S02]  /*0390*/  LDC.64 R2, c[0x0][0x240] ;  /* 0x00009000ff027b82 */ /* 0x000e240000000a00 */
[----:B------:R-:W-:Y:S01]  /*03a0*/  FFMA R4, R9, R4, R11 ;  /* 0x0000000409047223 */ /* 0x000fe2000000000b */
[----:B---3--:R-:W-:Y:S01]  /*03b0*/  FSETP.GEU.AND P1, PT, R7, -R12, PT ;  /* 0x8000000c0700720b */ /* 0x008fe20003f2e000 */
[----:B------:R-:W-:Y:S02]  /*03c0*/  FADD R7, R12, R7 ;  /* 0x000000070c077221 */ /* 0x000fe40000000000 */
[----:B------:R-:W-:Y:S01]  /*03d0*/  FADD R5, R13, R4 ;  /* 0x000000040d057221 */ /* 0x000fe20000000000 */
[----:B------:R-:W-:-:S02]  /*03e0*/  FSETP.GEU.AND P0, PT, R4, -R13, PT ;  /* 0x8000000d0400720b */ /* 0x000fc40003f0e000 */
[----:B------:R-:W-:Y:S02]  /*03f0*/  FSEL R6, R7, RZ, P1 ;  /* 0x000000ff07067208 */ /* 0x000fe40000800000 */
[----:B------:R-:W-:Y:S02]  /*0400*/  FSEL R7, R5, RZ, P0 ;  /* 0x000000ff05077208 */ /* 0x000fe40000000000 */
[----:B------:R-:W-:Y:S02]  /*0410*/  FSETP.GTU.AND P1, PT, R6, RZ, PT ;  /* 0x000000ff0600720b */ /* 0x000fe40003f2c000 */
[----:B------:R-:W-:Y:S02]  /*0420*/  FSETP.GTU.AND P0, PT, R7, RZ, PT ;  /* 0x000000ff0700720b */ /* 0x000fe40003f0c000 */
[----:B------:R-:W-:Y:S02]  /*0430*/  IADD3 R4, P2, R0, UR6, RZ ;  /* 0x0000000600047c10 */ /* 0x000fe4000ff5e0ff */
[----:B------:R-:W-:-:S02]  /*0440*/  SEL R8, RZ, 0x1, P1 ;  /* 0x00000001ff087807 */ /* 0x000fc40000800000 */
[----:B------:R-:W-:Y:S02]  /*0450*/  SEL R9, RZ, 0x100, P0 ;  /* 0x00000100ff097807 */ /* 0x000fe40000000000 */
[C---:B------:R-:W-:Y:S01]  /*0460*/  LEA.HI.X.SX32 R5, R0.reuse, UR7, 0x1, P2 ;  /* 0x0000000700057c11 */ /* 0x040fe200090f0eff */
[----:B0-----:R-:W-:Y:S01]  /*0470*/  IMAD.WIDE R2, R0, 0x4, R2 ;  /* 0x0000000400027825 */ /* 0x001fe200078e0202 */
[----:B------:R-:W-:-:S04]  /*0480*/  IADD3 R9, R8, R9, RZ ;  /* 0x0000000908097210 */ /* 0x000fc80007ffe0ff */
[----:B------:R-:W-:Y:S04]  /*0490*/  STG.E.64 desc[UR4][R2.64], R6 ;  /* 0x0000000602007986 */ /* 0x000fe8000c101b04 */
[----:B------:R-:W-:Y:S01]  /*04a0*/  STG.E.U16 desc[UR4][R4.64], R9 ;  /* 0x0000000904007986 */ /* 0x000fe2000c101504 */
[----:B------:R-:W-:Y:S05]  /*04b0*/  EXIT ;  /* 0x000000000000794d */ /* 0x000fea0003800000 */
.L_x_0:
[----:B------:R-:W-:-:S00]  /*04c0*/  BRA `(.L_x_0) ;  /* 0xfffffffc00fc7947 */ /* 0x000fc0000383ffff */
[----:B------:R-:W-:-:S00]  /*04d0*/  NOP ;  /* 0x0000000000007918 */ /* 0x000fc00000000000 */
        /* <DEDUP_REMOVED lines=10> */
.L_x_1:


//--------------------- .nv.global.init           --------------------------
	.section	.nv.global.init,"aw",@progbits
.nv.global.init:
	.type		_$_str,@object
	.size		_$_str,(_$_str_$_2 - _$_str)
_$_str:
        /*0000*/ 	.byte	0x5f, 0x5f, 0x43, 0x55, 0x44, 0x41, 0x5f, 0x46, 0x54, 0x5a, 0x00
	.type		_$_str_$_2,@object
	.size		_$_str_$_2,(.L_1 - _$_str_$_2)
_$_str_$_2:
        /*000b*/ 	.byte	0x5f, 0x5f, 0x43, 0x55, 0x44, 0x41, 0x5f, 0x50, 0x52, 0x45, 0x43, 0x5f, 0x53, 0x51, 0x52, 0x54
        /*001b*/ 	.byte	0x00
.L_1:


//--------------------- .nv.constant0.triton_poi_fused__native_batch_norm_legit_no_training_add_relu_threshold_backward_21 --------------------------
	.section	.nv.constant0.triton_poi_fused__native_batch_norm_legit_no_training_add_relu_threshold_backward_21,"a",@progbits
	.sectionflags	@""
	.align	4
.nv.constant0.triton_poi_fused__native_batch_norm_legit_no_training_add_relu_threshold_backward_21:
	.zero		596
